//
// Generated by NVIDIA NVVM Compiler
//
// Compiler Build ID: CL-36424714
// Cuda compilation tools, release 13.0, V13.0.88
// Based on NVVM 20.0.0
//

.version 9.0
.target sm_100
.address_size 64

	// .globl	_Z9histogramPiS_i
// _ZZ9histogramPiS_iE7histo_s has been demoted

.visible .entry _Z9histogramPiS_i(
	.param .u64 .ptr .align 1 _Z9histogramPiS_i_param_0,
	.param .u64 .ptr .align 1 _Z9histogramPiS_i_param_1,
	.param .u32 _Z9histogramPiS_i_param_2
)
{
	.reg .pred 	%p<20>;
	.reg .b32 	%r<125>;
	.reg .b64 	%rd<21>;
	// demoted variable
	.shared .align 4 .b8 _ZZ9histogramPiS_iE7histo_s[512];
	ld.param.u64 	%rd7, [_Z9histogramPiS_i_param_0];
	ld.param.u64 	%rd8, [_Z9histogramPiS_i_param_1];
	ld.param.u32 	%r62, [_Z9histogramPiS_i_param_2];
	cvta.to.global.u64 	%rd1, %rd8;
	mov.u32 	%r124, %tid.x;
	setp.gt.u32 	%p1, %r124, 127;
	@%p1 bra 	$L__BB0_7;
	mov.u32 	%r2, %ntid.x;
	add.s32 	%r63, %r124, %r2;
	max.u32 	%r64, %r63, 128;
	setp.lt.u32 	%p2, %r63, 128;
	selp.u32 	%r65, 1, 0, %p2;
	add.s32 	%r66, %r63, %r65;
	sub.s32 	%r67, %r64, %r66;
	div.u32 	%r68, %r67, %r2;
	add.s32 	%r3, %r68, %r65;
	and.b32  	%r69, %r3, 3;
	setp.eq.s32 	%p3, %r69, 3;
	mov.u32 	%r115, %r124;
	@%p3 bra 	$L__BB0_4;
	add.s32 	%r70, %r3, 1;
	and.b32  	%r71, %r70, 3;
	shl.b32 	%r72, %r124, 2;
	mov.u32 	%r73, _ZZ9histogramPiS_iE7histo_s;
	add.s32 	%r112, %r73, %r72;
	shl.b32 	%r5, %r2, 2;
	neg.s32 	%r111, %r71;
	mad.lo.s32 	%r115, %r2, %r71, %r124;
$L__BB0_3:
	.pragma "nounroll";
	mov.b32 	%r74, 0;
	st.shared.u32 	[%r112], %r74;
	add.s32 	%r112, %r112, %r5;
	add.s32 	%r111, %r111, 1;
	setp.ne.s32 	%p4, %r111, 0;
	@%p4 bra 	$L__BB0_3;
$L__BB0_4:
	setp.lt.u32 	%p5, %r3, 3;
	@%p5 bra 	$L__BB0_7;
	shl.b32 	%r13, %r2, 2;
	shl.b32 	%r75, %r115, 2;
	mov.u32 	%r76, _ZZ9histogramPiS_iE7histo_s;
	add.s32 	%r114, %r76, %r75;
	shl.b32 	%r15, %r2, 4;
	shl.b32 	%r16, %r2, 3;
	mul.lo.s32 	%r17, %r2, 12;
$L__BB0_6:
	mov.b32 	%r77, 0;
	st.shared.u32 	[%r114], %r77;
	add.s32 	%r78, %r114, %r13;
	st.shared.u32 	[%r78], %r77;
	add.s32 	%r79, %r114, %r16;
	st.shared.u32 	[%r79], %r77;
	add.s32 	%r80, %r114, %r17;
	st.shared.u32 	[%r80], %r77;
	add.s32 	%r115, %r115, %r13;
	add.s32 	%r114, %r114, %r15;
	setp.lt.u32 	%p6, %r115, 128;
	@%p6 bra 	$L__BB0_6;
$L__BB0_7:
	bar.sync 	0;
	mov.u32 	%r81, %ctaid.x;
	mov.u32 	%r22, %ntid.x;
	mad.lo.s32 	%r116, %r81, %r22, %r124;
	setp.ge.u32 	%p7, %r116, %r62;
	@%p7 bra 	$L__BB0_10;
	mov.u32 	%r82, %nctaid.x;
	mul.lo.s32 	%r24, %r22, %r82;
	cvta.to.global.u64 	%rd2, %rd7;
	mov.u32 	%r85, _ZZ9histogramPiS_iE7histo_s;
$L__BB0_9:
	mul.wide.u32 	%rd9, %r116, 4;
	add.s64 	%rd10, %rd2, %rd9;
	ld.global.u32 	%r83, [%rd10];
	shl.b32 	%r84, %r83, 2;
	add.s32 	%r86, %r85, %r84;
	atom.shared.add.u32 	%r87, [%r86], 1;
	add.s32 	%r116, %r116, %r24;
	setp.lt.u32 	%p8, %r116, %r62;
	@%p8 bra 	$L__BB0_9;
$L__BB0_10:
	setp.gt.u32 	%p9, %r124, 127;
	bar.sync 	0;
	@%p9 bra 	$L__BB0_27;
	add.s32 	%r88, %r124, %r22;
	max.u32 	%r89, %r88, 128;
	setp.lt.u32 	%p10, %r88, 128;
	selp.u32 	%r90, 1, 0, %p10;
	add.s32 	%r91, %r88, %r90;
	sub.s32 	%r92, %r89, %r91;
	div.u32 	%r93, %r92, %r22;
	add.s32 	%r27, %r93, %r90;
	and.b32  	%r94, %r27, 3;
	setp.eq.s32 	%p11, %r94, 3;
	@%p11 bra 	$L__BB0_16;
	add.s32 	%r95, %r27, 1;
	and.b32  	%r96, %r95, 3;
	mul.wide.u32 	%rd11, %r124, 4;
	add.s64 	%rd20, %rd1, %rd11;
	mul.wide.u32 	%rd4, %r22, 4;
	shl.b32 	%r97, %r124, 2;
	mov.u32 	%r98, _ZZ9histogramPiS_iE7histo_s;
	add.s32 	%r118, %r98, %r97;
	shl.b32 	%r29, %r22, 2;
	neg.s32 	%r117, %r96;
	mad.lo.s32 	%r124, %r22, %r96, %r124;
$L__BB0_13:
	.pragma "nounroll";
	ld.shared.u32 	%r34, [%r118];
	setp.eq.s32 	%p12, %r34, 0;
	@%p12 bra 	$L__BB0_15;
	atom.global.add.u32 	%r99, [%rd20], %r34;
$L__BB0_15:
	add.s64 	%rd20, %rd20, %rd4;
	add.s32 	%r118, %r118, %r29;
	add.s32 	%r117, %r117, 1;
	setp.ne.s32 	%p13, %r117, 0;
	@%p13 bra 	$L__BB0_13;
$L__BB0_16:
	setp.lt.u32 	%p14, %r27, 3;
	@%p14 bra 	$L__BB0_27;
	shl.b32 	%r100, %r22, 1;
	add.s32 	%r123, %r124, %r100;
	shl.b32 	%r39, %r22, 2;
	mad.lo.s32 	%r122, %r22, 3, %r124;
	add.s32 	%r121, %r22, %r124;
	shl.b32 	%r101, %r124, 2;
	mov.u32 	%r102, _ZZ9histogramPiS_iE7histo_s;
	add.s32 	%r120, %r102, %r101;
	shl.b32 	%r43, %r22, 4;
	shl.b32 	%r44, %r22, 3;
	mul.lo.s32 	%r45, %r22, 12;
$L__BB0_18:
	ld.shared.u32 	%r51, [%r120];
	setp.eq.s32 	%p15, %r51, 0;
	@%p15 bra 	$L__BB0_20;
	mul.wide.u32 	%rd12, %r124, 4;
	add.s64 	%rd13, %rd1, %rd12;
	atom.global.add.u32 	%r103, [%rd13], %r51;
$L__BB0_20:
	add.s32 	%r104, %r120, %r39;
	ld.shared.u32 	%r52, [%r104];
	setp.eq.s32 	%p16, %r52, 0;
	@%p16 bra 	$L__BB0_22;
	mul.wide.u32 	%rd14, %r121, 4;
	add.s64 	%rd15, %rd1, %rd14;
	atom.global.add.u32 	%r105, [%rd15], %r52;
$L__BB0_22:
	add.s32 	%r53, %r124, %r22;
	add.s32 	%r106, %r120, %r44;
	ld.shared.u32 	%r54, [%r106];
	setp.eq.s32 	%p17, %r54, 0;
	@%p17 bra 	$L__BB0_24;
	mul.wide.u32 	%rd16, %r123, 4;
	add.s64 	%rd17, %rd1, %rd16;
	atom.global.add.u32 	%r107, [%rd17], %r54;
$L__BB0_24:
	add.s32 	%r55, %r53, %r22;
	add.s32 	%r108, %r120, %r45;
	ld.shared.u32 	%r56, [%r108];
	setp.eq.s32 	%p18, %r56, 0;
	@%p18 bra 	$L__BB0_26;
	mul.wide.u32 	%rd18, %r122, 4;
	add.s64 	%rd19, %rd1, %rd18;
	atom.global.add.u32 	%r109, [%rd19], %r56;
$L__BB0_26:
	add.s32 	%r110, %r55, %r22;
	add.s32 	%r124, %r110, %r22;
	add.s32 	%r123, %r123, %r39;
	add.s32 	%r122, %r122, %r39;
	add.s32 	%r121, %r121, %r39;
	add.s32 	%r120, %r120, %r43;
	setp.lt.u32 	%p19, %r124, 128;
	@%p19 bra 	$L__BB0_18;
$L__BB0_27:
	ret;

}


// ===== COMPILED SASS (sm_100) =====

	.target	sm_100

	.elftype	@"ET_EXEC"


//--------------------- .note.nv.tkinfo           --------------------------
	.section	.note.nv.tkinfo,"",@"SHT_NOTE"
	.sectionflags	@"SHF_NOTE_NV_TKINFO"
	.tkinfo
        /*0018*/ 	.word	0x00000002
        /*0030*/ 	.string	""
        /*0030*/ 	.string	"ptxas"
        /*0030*/ 	.string	"Cuda compilation tools, release 13.0, V13.0.88"
        /*0030*/ 	.string	"Build cuda_13.0.r13.0/compiler.36424714_0"
        /*0030*/ 	.string	"-arch sm_100 -m 64 "



//--------------------- .note.nv.cuinfo           --------------------------
	.section	.note.nv.cuinfo,"",@"SHT_NOTE"
	.sectionflags	@"SHF_NOTE_NV_CUINFO"
        /*0018*/ 	.short	0x0002
        /*001a*/ 	.short	0x0064
        /*001c*/ 	.short	0x0082
	.zero		2


//--------------------- .nv.info                  --------------------------
	.section	.nv.info,"",@"SHT_CUDA_INFO"
	.align	4


	//----- nvinfo : EIATTR_REGCOUNT
	.align		4
        /*0000*/ 	.byte	0x04, 0x2f
        /*0002*/ 	.short	(.L_1 - .L_0)
	.align		4
.L_0:
        /*0004*/ 	.word	index@(_Z9histogramPiS_i)
        /*0008*/ 	.word	0x00000014


	//----- nvinfo : EIATTR_FRAME_SIZE
	.align		4
.L_1:
        /*000c*/ 	.byte	0x04, 0x11
        /*000e*/ 	.short	(.L_3 - .L_2)
	.align		4
.L_2:
        /*0010*/ 	.word	index@(_Z9histogramPiS_i)
        /*0014*/ 	.word	0x00000000


	//----- nvinfo : EIATTR_MIN_STACK_SIZE
	.align		4
.L_3:
        /*0018*/ 	.byte	0x04, 0x12
        /*001a*/ 	.short	(.L_5 - .L_4)
	.align		4
.L_4:
        /*001c*/ 	.word	index@(_Z9histogramPiS_i)
        /*0020*/ 	.word	0x00000000
.L_5:


//--------------------- .nv.compat                --------------------------
	.section	.nv.compat,"",@"SHT_CUDA_COMPAT_INFO"
	.align	4
        /*0000*/ 	.byte	0x02, 0x09, 0x00, 0x00, 0x02, 0x02, 0x01, 0x00, 0x02, 0x05, 0x05, 0x00, 0x03, 0x07, 0x01, 0x01
        /*0010*/ 	.byte	0x02, 0x03, 0x00, 0x00, 0x02, 0x06, 0x01, 0x00, 0x04, 0x0b, 0x08, 0x00, 0x09, 0x00, 0x00, 0x00
        /*0020*/ 	.byte	0x00, 0x00, 0x00, 0x00


//--------------------- .nv.info._Z9histogramPiS_i --------------------------
	.section	.nv.info._Z9histogramPiS_i,"",@"SHT_CUDA_INFO"
	.sectionflags	@""
	.align	4


	//----- nvinfo : EIATTR_CUDA_API_VERSION
	.align		4
        /*0000*/ 	.byte	0x04, 0x37
        /*0002*/ 	.short	(.L_7 - .L_6)
.L_6:
        /*0004*/ 	.word	0x00000082


	//----- nvinfo : EIATTR_KPARAM_INFO
	.align		4
.L_7:
        /*0008*/ 	.byte	0x04, 0x17
        /*000a*/ 	.short	(.L_9 - .L_8)
.L_8:
        /*000c*/ 	.word	0x00000000
        /*0010*/ 	.short	0x0002
        /*0012*/ 	.short	0x0010
        /*0014*/ 	.byte	0x00, 0xf0, 0x11, 0x00


	//----- nvinfo : EIATTR_KPARAM_INFO
	.align		4
.L_9:
        /*0018*/ 	.byte	0x04, 0x17
        /*001a*/ 	.short	(.L_11 - .L_10)
.L_10:
        /*001c*/ 	.word	0x00000000
        /*0020*/ 	.short	0x0001
        /*0022*/ 	.short	0x0008
        /*0024*/ 	.byte	0x00, 0xf5, 0x21, 0x00


	//----- nvinfo : EIATTR_KPARAM_INFO
	.align		4
.L_11:
        /*0028*/ 	.byte	0x04, 0x17
        /*002a*/ 	.short	(.L_13 - .L_12)
.L_12:
        /*002c*/ 	.word	0x00000000
        /*0030*/ 	.short	0x0000
        /*0032*/ 	.short	0x0000
        /*0034*/ 	.byte	0x00, 0xf5, 0x21, 0x00


	//----- nvinfo : EIATTR_SPARSE_MMA_MASK
	.align		4
.L_13:
        /*0038*/ 	.byte	0x03, 0x50
        /*003a*/ 	.short	0x0000


	//----- nvinfo : EIATTR_MAXREG_COUNT
	.align		4
        /*003c*/ 	.byte	0x03, 0x1b
        /*003e*/ 	.short	0x00ff


	//----- nvinfo : EIATTR_NUM_BARRIERS
	.align		4
        /*0040*/ 	.byte	0x02, 0x4c
        /*0042*/ 	.byte	0x01
	.zero		1


	//----- nvinfo : EIATTR_MERCURY_ISA_VERSION
	.align		4
        /*0044*/ 	.byte	0x03, 0x5f
        /*0046*/ 	.short	0x0101


	//----- nvinfo : EIATTR_VRC_CTA_INIT_COUNT
	.align		4
        /*0048*/ 	.byte	0x02, 0x4a
	.zero		1
	.zero		1


	//----- nvinfo : EIATTR_EXIT_INSTR_OFFSETS
	.align		4
        /*004c*/ 	.byte	0x04, 0x1c
        /*004e*/ 	.short	(.L_15 - .L_14)


	//   ....[0]....
.L_14:
        /*0050*/ 	.word	0x000005c0


	//   ....[1]....
        /*0054*/ 	.word	0x00000900


	//   ....[2]....
        /*0058*/ 	.word	0x00000c00


	//----- nvinfo : EIATTR_CRS_STACK_SIZE
	.align		4
.L_15:
        /*005c*/ 	.byte	0x04, 0x1e
        /*005e*/ 	.short	(.L_17 - .L_16)
.L_16:
        /*0060*/ 	.word	0x00000000


	//----- nvinfo : EIATTR_CBANK_PARAM_SIZE
	.align		4
.L_17:
        /*0064*/ 	.byte	0x03, 0x19
        /*0066*/ 	.short	0x0014


	//----- nvinfo : EIATTR_PARAM_CBANK
	.align		4
        /*0068*/ 	.byte	0x04, 0x0a
        /*006a*/ 	.short	(.L_19 - .L_18)
	.align		4
.L_18:
        /*006c*/ 	.word	index@(.nv.constant0._Z9histogramPiS_i)
        /*0070*/ 	.short	0x0380
        /*0072*/ 	.short	0x0014


	//----- nvinfo : EIATTR_SW_WAR
	.align		4
.L_19:
        /*0074*/ 	.byte	0x04, 0x36
        /*0076*/ 	.short	(.L_21 - .L_20)
.L_20:
        /*0078*/ 	.word	0x00000008
.L_21:


//--------------------- .nv.callgraph             --------------------------
	.section	.nv.callgraph,"",@"SHT_CUDA_CALLGRAPH"
	.align	4
	.sectionentsize	8
	.align		4
        /*0000*/ 	.word	0x00000000
	.align		4
        /*0004*/ 	.word	0xffffffff
	.align		4
        /*0008*/ 	.word	0x00000000
	.align		4
        /*000c*/ 	.word	0xfffffffe
	.align		4
        /*0010*/ 	.word	0x00000000
	.align		4
        /*0014*/ 	.word	0xfffffffd
	.align		4
        /*0018*/ 	.word	0x00000000
	.align		4
        /*001c*/ 	.word	0xfffffffc


//--------------------- .text._Z9histogramPiS_i   --------------------------
	.section	.text._Z9histogramPiS_i,"ax",@progbits
	.align	128
        .global         _Z9histogramPiS_i
        .type           _Z9histogramPiS_i,@function
        .size           _Z9histogramPiS_i,(.L_x_24 - _Z9histogramPiS_i)
        .other          _Z9histogramPiS_i,@"STO_CUDA_ENTRY STV_DEFAULT"
_Z9histogramPiS_i:
.text._Z9histogramPiS_i:
[----:B------:R-:W-:Y:S01]  /*0000*/  LDC R1, c[0x0][0x37c] ;  /* 0x0000df00ff017b82 */ /* 0x000fe20000000800 */
[----:B------:R-:W0:Y:S01]  /*0010*/  S2R R0, SR_TID.X ;  /* 0x0000000000007919 */ /* 0x000e220000002100 */
[----:B------:R-:W-:Y:S01]  /*0020*/  BSSY.RECONVERGENT B0, `(.L_x_0) ;  /* 0x0000040000007945 */ /* 0x000fe20003800200 */
[----:B0-----:R-:W-:-:S13]  /*0030*/  ISETP.GT.U32.AND P0, PT, R0, 0x7f, PT ;  /* 0x0000007f0000780c */ /* 0x001fda0003f04070 */
[----:B------:R-:W-:Y:S05]  /*0040*/  @P0 BRA `(.L_x_1) ;  /* 0x0000000000f40947 */ /* 0x000fea0003800000 */
[----:B------:R-:W0:Y:S01]  /*0050*/  LDC R10, c[0x0][0x360] ;  /* 0x0000d800ff0a7b82 */ /* 0x000e220000000800 */
[----:B------:R-:W-:Y:S01]  /*0060*/  BSSY.RECONVERGENT B1, `(.L_x_2) ;  /* 0x000002b000017945 */ /* 0x000fe20003800200 */
[----:B0-----:R-:W0:Y:S01]  /*0070*/  I2F.U32.RP R7, R10 ;  /* 0x0000000a00077306 */ /* 0x001e220000209000 */
[----:B------:R-:W-:Y:S01]  /*0080*/  IMAD.IADD R4, R0, 0x1, R10 ;  /* 0x0000000100047824 */ /* 0x000fe200078e020a */
[----:B------:R-:W-:-:S04]  /*0090*/  ISETP.NE.U32.AND P2, PT, R10, RZ, PT ;  /* 0x000000ff0a00720c */ /* 0x000fc80003f45070 */
[C---:B------:R-:W-:Y:S02]  /*00a0*/  ISETP.GE.U32.AND P0, PT, R4.reuse, 0x80, PT ;  /* 0x000000800400780c */ /* 0x040fe40003f06070 */
[----:B------:R-:W-:Y:S02]  /*00b0*/  VIMNMX.U32 R5, PT, PT, R4, 0x80, !PT ;  /* 0x0000008004057848 */ /* 0x000fe40007fe0000 */
[----:B------:R-:W-:-:S04]  /*00c0*/  SEL R6, RZ, 0x1, P0 ;  /* 0x00000001ff067807 */ /* 0x000fc80000000000 */
[----:B------:R-:W-:Y:S01]  /*00d0*/  IADD3 R5, PT, PT, R5, -R4, -R6 ;  /* 0x8000000405057210 */ /* 0x000fe20007ffe806 */
[----:B0-----:R-:W0:Y:S02]  /*00e0*/  MUFU.RCP R7, R7 ;  /* 0x0000000700077308 */ /* 0x001e240000001000 */
[----:B0-----:R-:W-:-:S06]  /*00f0*/  VIADD R2, R7, 0xffffffe ;  /* 0x0ffffffe07027836 */ /* 0x001fcc0000000000 */
[----:B------:R0:W1:Y:S02]  /*0100*/  F2I.FTZ.U32.TRUNC.NTZ R3, R2 ;  /* 0x0000000200037305 */ /* 0x000064000021f000 */
[----:B0-----:R-:W-:Y:S02]  /*0110*/  IMAD.MOV.U32 R2, RZ, RZ, RZ ;  /* 0x000000ffff027224 */ /* 0x001fe400078e00ff */
[----:B-1----:R-:W-:-:S04]  /*0120*/  IMAD.MOV R9, RZ, RZ, -R3 ;  /* 0x000000ffff097224 */ /* 0x002fc800078e0a03 */
[----:B------:R-:W-:-:S04]  /*0130*/  IMAD R9, R9, R10, RZ ;  /* 0x0000000a09097224 */ /* 0x000fc800078e02ff */
[----:B------:R-:W-:-:S06]  /*0140*/  IMAD.HI.U32 R8, R3, R9, R2 ;  /* 0x0000000903087227 */ /* 0x000fcc00078e0002 */
[----:B------:R-:W-:-:S05]  /*0150*/  IMAD.HI.U32 R3, R8, R5, RZ ;  /* 0x0000000508037227 */ /* 0x000fca00078e00ff */
[----:B------:R-:W-:-:S05]  /*0160*/  IADD3 R2, PT, PT, -R3, RZ, RZ ;  /* 0x000000ff03027210 */ /* 0x000fca0007ffe1ff */
[----:B------:R-:W-:-:S05]  /*0170*/  IMAD R5, R10, R2, R5 ;  /* 0x000000020a057224 */ /* 0x000fca00078e0205 */
[----:B------:R-:W-:-:S13]  /*0180*/  ISETP.GE.U32.AND P0, PT, R5, R10, PT ;  /* 0x0000000a0500720c */ /* 0x000fda0003f06070 */
[----:B------:R-:W-:Y:S02]  /*0190*/  @P0 IMAD.IADD R5, R5, 0x1, -R10 ;  /* 0x0000000105050824 */ /* 0x000fe400078e0a0a */
[----:B------:R-:W-:-:S03]  /*01a0*/  @P0 VIADD R3, R3, 0x1 ;  /* 0x0000000103030836 */ /* 0x000fc60000000000 */
[----:B------:R-:W-:-:S13]  /*01b0*/  ISETP.GE.U32.AND P1, PT, R5, R10, PT ;  /* 0x0000000a0500720c */ /* 0x000fda0003f26070 */
[----:B------:R-:W-:Y:S01]  /*01c0*/  @P1 VIADD R3, R3, 0x1 ;  /* 0x0000000103031836 */ /* 0x000fe20000000000 */
[----:B------:R-:W-:-:S04]  /*01d0*/  @!P2 LOP3.LUT R3, RZ, R10, RZ, 0x33, !PT ;  /* 0x0000000aff03a212 */ /* 0x000fc800078e33ff */
[----:B------:R-:W-:-:S04]  /*01e0*/  IADD3 R3, PT, PT, R6, R3, RZ ;  /* 0x0000000306037210 */ /* 0x000fc80007ffe0ff */
[C---:B------:R-:W-:Y:S02]  /*01f0*/  LOP3.LUT R2, R3.reuse, 0x3, RZ, 0xc0, !PT ;  /* 0x0000000303027812 */ /* 0x040fe400078ec0ff */
[----:B------:R-:W-:Y:S02]  /*0200*/  ISETP.GE.U32.AND P1, PT, R3, 0x3, PT ;  /* 0x000000030300780c */ /* 0x000fe40003f26070 */
[----:B------:R-:W-:Y:S01]  /*0210*/  ISETP.NE.AND P0, PT, R2, 0x3, PT ;  /* 0x000000030200780c */ /* 0x000fe20003f05270 */
[----:B------:R-:W-:-:S12]  /*0220*/  IMAD.MOV.U32 R2, RZ, RZ, R0 ;  /* 0x000000ffff027224 */ /* 0x000fd800078e0000 */
[----:B------:R-:W-:Y:S05]  /*0230*/  @!P0 BRA `(.L_x_3) ;  /* 0x0000000000348947 */ /* 0x000fea0003800000 */
[----:B------:R-:W0:Y:S01]  /*0240*/  S2UR UR5, SR_CgaCtaId ;  /* 0x00000000000579c3 */ /* 0x000e220000008800 */
[----:B------:R-:W-:Y:S01]  /*0250*/  VIADD R2, R3, 0x1 ;  /* 0x0000000103027836 */ /* 0x000fe20000000000 */
[----:B------:R-:W-:-:S04]  /*0260*/  UMOV UR4, 0x400 ;  /* 0x0000040000047882 */ /* 0x000fc80000000000 */
[----:B------:R-:W-:-:S05]  /*0270*/  LOP3.LUT R3, R2, 0x3, RZ, 0xc0, !PT ;  /* 0x0000000302037812 */ /* 0x000fca00078ec0ff */
[----:B------:R-:W-:Y:S02]  /*0280*/  IMAD R2, R3, R10, R0 ;  /* 0x0000000a03027224 */ /* 0x000fe400078e0200 */
[----:B------:R-:W-:Y:S01]  /*0290*/  IMAD.MOV R4, RZ, RZ, -R3 ;  /* 0x000000ffff047224 */ /* 0x000fe200078e0a03 */
[----:B0-----:R-:W-:-:S06]  /*02a0*/  ULEA UR4, UR5, UR4, 0x18 ;  /* 0x0000000405047291 */ /* 0x001fcc000f8ec0ff */
[----:B------:R-:W-:-:S07]  /*02b0*/  LEA R3, R0, UR4, 0x2 ;  /* 0x0000000400037c11 */ /* 0x000fce000f8e10ff */
.L_x_4:
[----:B------:R-:W-:Y:S01]  /*02c0*/  IADD3 R4, PT, PT, R4, 0x1, RZ ;  /* 0x0000000104047810 */ /* 0x000fe20007ffe0ff */
[----:B------:R0:W-:Y:S03]  /*02d0*/  STS [R3], RZ ;  /* 0x000000ff03007388 */ /* 0x0001e60000000800 */
[----:B------:R-:W-:Y:S01]  /*02e0*/  ISETP.NE.AND P0, PT, R4, RZ, PT ;  /* 0x000000ff0400720c */ /* 0x000fe20003f05270 */
[----:B0-----:R-:W-:-:S12]  /*02f0*/  IMAD R3, R10, 0x4, R3 ;  /* 0x000000040a037824 */ /* 0x001fd800078e0203 */
[----:B------:R-:W-:Y:S05]  /*0300*/  @P0 BRA `(.L_x_4) ;  /* 0xfffffffc00ec0947 */ /* 0x000fea000383ffff */
.L_x_3:
[----:B------:R-:W-:Y:S05]  /*0310*/  BSYNC.RECONVERGENT B1 ;  /* 0x0000000000017941 */ /* 0x000fea0003800200 */
.L_x_2:
[----:B------:R-:W-:Y:S05]  /*0320*/  @!P1 BRA `(.L_x_1) ;  /* 0x00000000003c9947 */ /* 0x000fea0003800000 */
[----:B------:R-:W0:Y:S01]  /*0330*/  S2UR UR5, SR_CgaCtaId ;  /* 0x00000000000579c3 */ /* 0x000e220000008800 */
[----:B------:R-:W-:Y:S02]  /*0340*/  UMOV UR4, 0x400 ;  /* 0x0000040000047882 */ /* 0x000fe40000000000 */
[----:B0-----:R-:W-:-:S06]  /*0350*/  ULEA UR4, UR5, UR4, 0x18 ;  /* 0x0000000405047291 */ /* 0x001fcc000f8ec0ff */
[----:B------:R-:W-:-:S07]  /*0360*/  LEA R3, R2, UR4, 0x2 ;  /* 0x0000000402037c11 */ /* 0x000fce000f8e10ff */
.L_x_5:
[C-C-:B-1----:R-:W-:Y:S01]  /*0370*/  IMAD R4, R10.reuse, 0x4, R3.reuse ;  /* 0x000000040a047824 */ /* 0x142fe200078e0203 */
[----:B------:R0:W-:Y:S01]  /*0380*/  STS [R3], RZ ;  /* 0x000000ff03007388 */ /* 0x0001e20000000800 */
[C-C-:B------:R-:W-:Y:S01]  /*0390*/  IMAD R5, R10.reuse, 0x8, R3.reuse ;  /* 0x000000080a057824 */ /* 0x140fe200078e0203 */
[C---:B------:R-:W-:Y:S01]  /*03a0*/  LEA R2, R10.reuse, R2, 0x2 ;  /* 0x000000020a027211 */ /* 0x040fe200078e10ff */
[--C-:B------:R-:W-:Y:S01]  /*03b0*/  IMAD R6, R10, 0xc, R3.reuse ;  /* 0x0000000c0a067824 */ /* 0x100fe200078e0203 */
[----:B------:R1:W-:Y:S02]  /*03c0*/  STS [R4], RZ ;  /* 0x000000ff04007388 */ /* 0x0003e40000000800 */
[----:B------:R-:W-:Y:S02]  /*03d0*/  ISETP.GE.U32.AND P0, PT, R2, 0x80, PT ;  /* 0x000000800200780c */ /* 0x000fe40003f06070 */
[----:B------:R1:W-:Y:S01]  /*03e0*/  STS [R5], RZ ;  /* 0x000000ff05007388 */ /* 0x0003e20000000800 */
[----:B0-----:R-:W-:-:S03]  /*03f0*/  IMAD R3, R10, 0x10, R3 ;  /* 0x000000100a037824 */ /* 0x001fc600078e0203 */
[----:B------:R1:W-:Y:S07]  /*0400*/  STS [R6], RZ ;  /* 0x000000ff06007388 */ /* 0x0003ee0000000800 */
[----:B------:R-:W-:Y:S05]  /*0410*/  @!P0 BRA `(.L_x_5) ;  /* 0xfffffffc00d48947 */ /* 0x000fea000383ffff */
.L_x_1:
[----:B------:R-:W-:Y:S05]  /*0420*/  BSYNC.RECONVERGENT B0 ;  /* 0x0000000000007941 */ /* 0x000fea0003800200 */
.L_x_0:
[----:B------:R-:W0:Y:S01]  /*0430*/  S2UR UR4, SR_CTAID.X ;  /* 0x00000000000479c3 */ /* 0x000e220000002500 */
[----:B------:R-:W2:Y:S01]  /*0440*/  LDCU UR5, c[0x0][0x390] ;  /* 0x00007200ff0577ac */ /* 0x000ea20008000800 */
[----:B------:R-:W-:Y:S06]  /*0450*/  BSSY.RECONVERGENT B0, `(.L_x_6) ;  /* 0x0000015000007945 */ /* 0x000fec0003800200 */
[----:B------:R-:W-:Y:S01]  /*0460*/  BAR.SYNC.DEFER_BLOCKING 0x0 ;  /* 0x0000000000007b1d */ /* 0x000fe20000010000 */
[----:B------:R-:W-:-:S07]  /*0470*/  ISETP.GT.U32.AND P1, PT, R0, 0x7f, PT ;  /* 0x0000007f0000780c */ /* 0x000fce0003f24070 */
[----:B------:R-:W0:Y:S01]  /*0480*/  LDC R3, c[0x0][0x360] ;  /* 0x0000d800ff037b82 */ /* 0x000e220000000800 */
[----:B------:R-:W3:Y:S01]  /*0490*/  LDCU.64 UR6, c[0x0][0x358] ;  /* 0x00006b00ff0677ac */ /* 0x000ee20008000a00 */
[----:B0-----:R-:W-:-:S05]  /*04a0*/  IMAD R2, R3, UR4, R0 ;  /* 0x0000000403027c24 */ /* 0x001fca000f8e0200 */
[----:B--2---:R-:W-:-:S13]  /*04b0*/  ISETP.GE.U32.AND P0, PT, R2, UR5, PT ;  /* 0x0000000502007c0c */ /* 0x004fda000bf06070 */
[----:B---3--:R-:W-:Y:S05]  /*04c0*/  @P0 BRA `(.L_x_7) ;  /* 0x0000000000340947 */ /* 0x008fea0003800000 */
[----:B-1----:R-:W0:Y:S01]  /*04d0*/  S2R R5, SR_CgaCtaId ;  /* 0x0000000000057919 */ /* 0x002e220000008800 */
[----:B------:R-:W1:Y:S01]  /*04e0*/  LDC.64 R6, c[0x0][0x380] ;  /* 0x0000e000ff067b82 */ /* 0x000e620000000a00 */
[----:B------:R-:W2:Y:S01]  /*04f0*/  LDCU UR4, c[0x0][0x370] ;  /* 0x00006e00ff0477ac */ /* 0x000ea20008000800 */
[----:B------:R-:W-:Y:S01]  /*0500*/  MOV R4, 0x400 ;  /* 0x0000040000047802 */ /* 0x000fe20000000f00 */
[----:B--2---:R-:W-:-:S03]  /*0510*/  IMAD R9, R3, UR4, RZ ;  /* 0x0000000403097c24 */ /* 0x004fc6000f8e02ff */
[----:B0-----:R-:W-:-:S07]  /*0520*/  LEA R11, R5, R4, 0x18 ;  /* 0x00000004050b7211 */ /* 0x001fce00078ec0ff */
.L_x_8:
[----:B-1----:R-:W-:-:S06]  /*0530*/  IMAD.WIDE.U32 R4, R2, 0x4, R6 ;  /* 0x0000000402047825 */ /* 0x002fcc00078e0006 */
[----:B------:R-:W2:Y:S01]  /*0540*/  LDG.E R4, desc[UR6][R4.64] ;  /* 0x0000000604047981 */ /* 0x000ea2000c1e1900 */
[----:B------:R-:W-:-:S05]  /*0550*/  IMAD.IADD R2, R9, 0x1, R2 ;  /* 0x0000000109027824 */ /* 0x000fca00078e0202 */
[----:B------:R-:W-:Y:S01]  /*0560*/  ISETP.GE.U32.AND P0, PT, R2, UR5, PT ;  /* 0x0000000502007c0c */ /* 0x000fe2000bf06070 */
[----:B0-2---:R-:W-:-:S05]  /*0570*/  IMAD R8, R4, 0x4, R11 ;  /* 0x0000000404087824 */ /* 0x005fca00078e020b */
[----:B------:R0:W-:Y:S07]  /*0580*/  ATOMS.POPC.INC.32 RZ, [R8+URZ] ;  /* 0x0000000008ff7f8c */ /* 0x0001ee000d8000ff */
[----:B------:R-:W-:Y:S05]  /*0590*/  @!P0 BRA `(.L_x_8) ;  /* 0xfffffffc00e48947 */ /* 0x000fea000383ffff */
.L_x_7:
[----:B------:R-:W-:Y:S05]  /*05a0*/  BSYNC.RECONVERGENT B0 ;  /* 0x0000000000007941 */ /* 0x000fea0003800200 */
.L_x_6:
[----:B------:R-:W-:Y:S06]  /*05b0*/  BAR.SYNC.DEFER_BLOCKING 0x0 ;  /* 0x0000000000007b1d */ /* 0x000fec0000010000 */
[----:B------:R-:W-:Y:S05]  /*05c0*/  @P1 EXIT ;  /* 0x000000000000194d */ /* 0x000fea0003800000 */
[----:B0-----:R-:W0:Y:S01]  /*05d0*/  I2F.U32.RP R8, R3 ;  /* 0x0000000300087306 */ /* 0x001e220000209000 */
[----:B------:R-:W-:Y:S01]  /*05e0*/  IMAD.IADD R2, R0, 0x1, R3 ;  /* 0x0000000100027824 */ /* 0x000fe200078e0203 */
[----:B------:R-:W-:Y:S01]  /*05f0*/  ISETP.NE.U32.AND P2, PT, R3, RZ, PT ;  /* 0x000000ff0300720c */ /* 0x000fe20003f45070 */
[----:B------:R-:W-:Y:S03]  /*0600*/  BSSY.RECONVERGENT B0, `(.L_x_9) ;  /* 0x000002e000007945 */ /* 0x000fe60003800200 */
[C---:B------:R-:W-:Y:S02]  /*0610*/  ISETP.GE.U32.AND P0, PT, R2.reuse, 0x80, PT ;  /* 0x000000800200780c */ /* 0x040fe40003f06070 */
[----:B------:R-:W-:Y:S01]  /*0620*/  VIMNMX.U32 R7, PT, PT, R2, 0x80, !PT ;  /* 0x0000008002077848 */ /* 0x000fe20007fe0000 */
[----:B0-----:R-:W1:Y:S02]  /*0630*/  MUFU.RCP R8, R8 ;  /* 0x0000000800087308 */ /* 0x001e640000001000 */
[----:B-1----:R-:W-:-:S06]  /*0640*/  IADD3 R4, PT, PT, R8, 0xffffffe, RZ ;  /* 0x0ffffffe08047810 */ /* 0x002fcc0007ffe0ff */
[----:B------:R0:W1:Y:S02]  /*0650*/  F2I.FTZ.U32.TRUNC.NTZ R5, R4 ;  /* 0x0000000400057305 */ /* 0x000064000021f000 */
[----:B0-----:R-:W-:Y:S02]  /*0660*/  IMAD.MOV.U32 R4, RZ, RZ, RZ ;  /* 0x000000ffff047224 */ /* 0x001fe400078e00ff */
[----:B-1----:R-:W-:-:S04]  /*0670*/  IMAD.MOV R6, RZ, RZ, -R5 ;  /* 0x000000ffff067224 */ /* 0x002fc800078e0a05 */
[----:B------:R-:W-:Y:S01]  /*0680*/  IMAD R9, R6, R3, RZ ;  /* 0x0000000306097224 */ /* 0x000fe200078e02ff */
[----:B------:R-:W-:-:S03]  /*0690*/  SEL R6, RZ, 0x1, P0 ;  /* 0x00000001ff067807 */ /* 0x000fc60000000000 */
[----:B------:R-:W-:Y:S01]  /*06a0*/  IMAD.HI.U32 R5, R5, R9, R4 ;  /* 0x0000000905057227 */ /* 0x000fe200078e0004 */
[----:B------:R-:W-:-:S05]  /*06b0*/  IADD3 R2, PT, PT, R7, -R2, -R6 ;  /* 0x8000000207027210 */ /* 0x000fca0007ffe806 */
        /* <DEDUP_REMOVED lines=10> */
[----:B------:R-:W-:-:S04]  /*0760*/  LOP3.LUT R2, R8, 0x3, RZ, 0xc0, !PT ;  /* 0x0000000308027812 */ /* 0x000fc800078ec0ff */
[----:B------:R-:W-:-:S13]  /*0770*/  ISETP.NE.AND P0, PT, R2, 0x3, PT ;  /* 0x000000030200780c */ /* 0x000fda0003f05270 */
[----:B------:R-:W-:Y:S05]  /*0780*/  @!P0 BRA `(.L_x_10) ;  /* 0x0000000000548947 */ /* 0x000fea0003800000 */
[----:B------:R-:W0:Y:S01]  /*0790*/  S2UR UR5, SR_CgaCtaId ;  /* 0x00000000000579c3 */ /* 0x000e220000008800 */
[----:B------:R-:W-:Y:S01]  /*07a0*/  VIADD R2, R8, 0x1 ;  /* 0x0000000108027836 */ /* 0x000fe20000000000 */
[----:B------:R-:W-:-:S04]  /*07b0*/  UMOV UR4, 0x400 ;  /* 0x0000040000047882 */ /* 0x000fc80000000000 */
[----:B------:R-:W-:Y:S02]  /*07c0*/  LOP3.LUT R2, R2, 0x3, RZ, 0xc0, !PT ;  /* 0x0000000302027812 */ /* 0x000fe400078ec0ff */
[----:B------:R-:W1:Y:S03]  /*07d0*/  LDC.64 R4, c[0x0][0x388] ;  /* 0x0000e200ff047b82 */ /* 0x000e660000000a00 */
[----:B------:R-:W-:Y:S01]  /*07e0*/  IMAD.MOV R7, RZ, RZ, -R2 ;  /* 0x000000ffff077224 */ /* 0x000fe200078e0a02 */
[----:B0-----:R-:W-:-:S06]  /*07f0*/  ULEA UR4, UR5, UR4, 0x18 ;  /* 0x0000000405047291 */ /* 0x001fcc000f8ec0ff */
[C---:B------:R-:W-:Y:S01]  /*0800*/  LEA R6, R0.reuse, UR4, 0x2 ;  /* 0x0000000400067c11 */ /* 0x040fe2000f8e10ff */
[----:B-1----:R-:W-:-:S04]  /*0810*/  IMAD.WIDE.U32 R4, R0, 0x4, R4 ;  /* 0x0000000400047825 */ /* 0x002fc800078e0004 */
[----:B------:R-:W-:-:S07]  /*0820*/  IMAD R0, R2, R3, R0 ;  /* 0x0000000302007224 */ /* 0x000fce00078e0200 */
.L_x_13:
[----:B------:R-:W0:Y:S01]  /*0830*/  LDS R9, [R6] ;  /* 0x0000000006097984 */ /* 0x000e220000000800 */
[----:B------:R-:W-:Y:S01]  /*0840*/  VIADD R7, R7, 0x1 ;  /* 0x0000000107077836 */ /* 0x000fe20000000000 */
[----:B------:R-:W-:Y:S04]  /*0850*/  BSSY.RECONVERGENT B1, `(.L_x_11) ;  /* 0x0000005000017945 */ /* 0x000fe80003800200 */
[----:B------:R-:W-:Y:S02]  /*0860*/  ISETP.NE.AND P1, PT, R7, RZ, PT ;  /* 0x000000ff0700720c */ /* 0x000fe40003f25270 */
[----:B0-----:R-:W-:-:S13]  /*0870*/  ISETP.NE.AND P0, PT, R9, RZ, PT ;  /* 0x000000ff0900720c */ /* 0x001fda0003f05270 */
[----:B------:R-:W-:Y:S05]  /*0880*/  @!P0 BRA `(.L_x_12) ;  /* 0x0000000000048947 */ /* 0x000fea0003800000 */
[----:B------:R0:W-:Y:S02]  /*0890*/  REDG.E.ADD.STRONG.GPU desc[UR6][R4.64], R9 ;  /* 0x000000090400798e */ /* 0x0001e4000c12e106 */
.L_x_12:
[----:B------:R-:W-:Y:S05]  /*08a0*/  BSYNC.RECONVERGENT B1 ;  /* 0x0000000000017941 */ /* 0x000fea0003800200 */
.L_x_11:
[C---:B------:R-:W-:Y:S01]  /*08b0*/  LEA R6, R3.reuse, R6, 0x2 ;  /* 0x0000000603067211 */ /* 0x040fe200078e10ff */
[----:B0-----:R-:W-:Y:S01]  /*08c0*/  IMAD.WIDE.U32 R4, R3, 0x4, R4 ;  /* 0x0000000403047825 */ /* 0x001fe200078e0004 */
[----:B------:R-:W-:Y:S06]  /*08d0*/  @P1 BRA `(.L_x_13) ;  /* 0xfffffffc00d41947 */ /* 0x000fec000383ffff */
.L_x_10:
[----:B------:R-:W-:Y:S05]  /*08e0*/  BSYNC.RECONVERGENT B0 ;  /* 0x0000000000007941 */ /* 0x000fea0003800200 */
.L_x_9:
[----:B------:R-:W-:-:S13]  /*08f0*/  ISETP.GE.U32.AND P0, PT, R8, 0x3, PT ;  /* 0x000000030800780c */ /* 0x000fda0003f06070 */
[----:B------:R-:W-:Y:S05]  /*0900*/  @!P0 EXIT ;  /* 0x000000000000894d */ /* 0x000fea0003800000 */
[----:B------:R-:W0:Y:S01]  /*0910*/  S2UR UR5, SR_CgaCtaId ;  /* 0x00000000000579c3 */ /* 0x000e220000008800 */
[----:B------:R-:W-:Y:S01]  /*0920*/  UMOV UR4, 0x400 ;  /* 0x0000040000047882 */ /* 0x000fe20000000000 */
[C-C-:B------:R-:W-:Y:S02]  /*0930*/  IMAD R2, R3.reuse, 0x2, R0.reuse ;  /* 0x0000000203027824 */ /* 0x140fe400078e0200 */
[----:B------:R-:W-:Y:S02]  /*0940*/  IMAD R8, R3, 0x3, R0 ;  /* 0x0000000303087824 */ /* 0x000fe400078e0200 */
[----:B------:R-:W-:Y:S02]  /*0950*/  IMAD.IADD R9, R0, 0x1, R3 ;  /* 0x0000000100097824 */ /* 0x000fe400078e0203 */
[----:B------:R-:W1:Y:S01]  /*0960*/  LDC.64 R4, c[0x0][0x388] ;  /* 0x0000e200ff047b82 */ /* 0x000e620000000a00 */
[----:B0-----:R-:W-:-:S06]  /*0970*/  ULEA UR4, UR5, UR4, 0x18 ;  /* 0x0000000405047291 */ /* 0x001fcc000f8ec0ff */
[----:B------:R-:W-:-:S07]  /*0980*/  LEA R10, R0, UR4, 0x2 ;  /* 0x00000004000a7c11 */ /* 0x000fce000f8e10ff */
.L_x_22:
[----:B0-----:R-:W0:Y:S01]  /*0990*/  LDS R13, [R10] ;  /* 0x000000000a0d7984 */ /* 0x001e220000000800 */
[C-C-:B----4-:R-:W-:Y:S01]  /*09a0*/  IMAD R11, R3.reuse, 0xc, R10.reuse ;  /* 0x0000000c030b7824 */ /* 0x150fe200078e020a */
[C---:B--23--:R-:W-:Y:S01]  /*09b0*/  LEA R7, R3.reuse, R10, 0x3 ;  /* 0x0000000a03077211 */ /* 0x04cfe200078e18ff */
[----:B------:R-:W-:Y:S01]  /*09c0*/  IMAD R6, R3, 0x4, R10 ;  /* 0x0000000403067824 */ /* 0x000fe200078e020a */
[----:B------:R-:W-:Y:S03]  /*09d0*/  BSSY.RECONVERGENT B0, `(.L_x_14) ;  /* 0x000000b000007945 */ /* 0x000fe60003800200 */
[----:B------:R-:W2:Y:S04]  /*09e0*/  LDS R17, [R7] ;  /* 0x0000000007117984 */ /* 0x000ea80000000800 */
[----:B------:R-:W3:Y:S04]  /*09f0*/  LDS R15, [R6] ;  /* 0x00000000060f7984 */ /* 0x000ee80000000800 */
[----:B------:R-:W4:Y:S01]  /*0a00*/  LDS R11, [R11] ;  /* 0x000000000b0b7984 */ /* 0x000f220000000800 */
[----:B0-----:R-:W-:-:S02]  /*0a10*/  ISETP.NE.AND P0, PT, R13, RZ, PT ;  /* 0x000000ff0d00720c */ /* 0x001fc40003f05270 */
[----:B--2---:R-:W-:Y:S02]  /*0a20*/  ISETP.NE.AND P2, PT, R17, RZ, PT ;  /* 0x000000ff1100720c */ /* 0x004fe40003f45270 */
[----:B---3--:R-:W-:Y:S02]  /*0a30*/  ISETP.NE.AND P1, PT, R15, RZ, PT ;  /* 0x000000ff0f00720c */ /* 0x008fe40003f25270 */
[----:B----4-:R-:W-:-:S07]  /*0a40*/  ISETP.NE.AND P3, PT, R11, RZ, PT ;  /* 0x000000ff0b00720c */ /* 0x010fce0003f65270 */
[----:B------:R-:W-:Y:S06]  /*0a50*/  @!P0 BRA `(.L_x_15) ;  /* 0x0000000000088947 */ /* 0x000fec0003800000 */
[----:B-1----:R-:W-:-:S05]  /*0a60*/  IMAD.WIDE.U32 R6, R0, 0x4, R4 ;  /* 0x0000000400067825 */ /* 0x002fca00078e0004 */
[----:B------:R0:W-:Y:S02]  /*0a70*/  REDG.E.ADD.STRONG.GPU desc[UR6][R6.64], R13 ;  /* 0x0000000d0600798e */ /* 0x0001e4000c12e106 */
.L_x_15:
[----:B------:R-:W-:Y:S05]  /*0a80*/  BSYNC.RECONVERGENT B0 ;  /* 0x0000000000007941 */ /* 0x000fea0003800200 */
.L_x_14:
[----:B------:R-:W-:Y:S04]  /*0a90*/  BSSY.RECONVERGENT B0, `(.L_x_16) ;  /* 0x0000004000007945 */ /* 0x000fe80003800200 */
[----:B------:R-:W-:Y:S05]  /*0aa0*/  @!P1 BRA `(.L_x_17) ;  /* 0x0000000000089947 */ /* 0x000fea0003800000 */
[----:B01----:R-:W-:-:S05]  /*0ab0*/  IMAD.WIDE.U32 R6, R9, 0x4, R4 ;  /* 0x0000000409067825 */ /* 0x003fca00078e0004 */
[----:B------:R2:W-:Y:S02]  /*0ac0*/  REDG.E.ADD.STRONG.GPU desc[UR6][R6.64], R15 ;  /* 0x0000000f0600798e */ /* 0x0005e4000c12e106 */
.L_x_17:
[----:B------:R-:W-:Y:S05]  /*0ad0*/  BSYNC.RECONVERGENT B0 ;  /* 0x0000000000007941 */ /* 0x000fea0003800200 */
.L_x_16:
[----:B------:R-:W-:Y:S04]  /*0ae0*/  BSSY.RECONVERGENT B0, `(.L_x_18) ;  /* 0x0000004000007945 */ /* 0x000fe80003800200 */
[----:B------:R-:W-:Y:S05]  /*0af0*/  @!P2 BRA `(.L_x_19) ;  /* 0x000000000008a947 */ /* 0x000fea0003800000 */
[----:B012---:R-:W-:-:S05]  /*0b00*/  IMAD.WIDE.U32 R6, R2, 0x4, R4 ;  /* 0x0000000402067825 */ /* 0x007fca00078e0004 */
[----:B------:R3:W-:Y:S02]  /*0b10*/  REDG.E.ADD.STRONG.GPU desc[UR6][R6.64], R17 ;  /* 0x000000110600798e */ /* 0x0007e4000c12e106 */
.L_x_19:
[----:B------:R-:W-:Y:S05]  /*0b20*/  BSYNC.RECONVERGENT B0 ;  /* 0x0000000000007941 */ /* 0x000fea0003800200 */
.L_x_18:
[----:B------:R-:W-:Y:S01]  /*0b30*/  BSSY.RECONVERGENT B0, `(.L_x_20) ;  /* 0x0000005000007945 */ /* 0x000fe20003800200 */
[----:B------:R-:W-:-:S03]  /*0b40*/  IADD3 R0, PT, PT, R3, R0, R3 ;  /* 0x0000000003007210 */ /* 0x000fc60007ffe003 */
[----:B------:R-:W-:Y:S05]  /*0b50*/  @!P3 BRA `(.L_x_21) ;  /* 0x000000000008b947 */ /* 0x000fea0003800000 */
[----:B0123--:R-:W-:-:S05]  /*0b60*/  IMAD.WIDE.U32 R6, R8, 0x4, R4 ;  /* 0x0000000408067825 */ /* 0x00ffca00078e0004 */
[----:B------:R4:W-:Y:S02]  /*0b70*/  REDG.E.ADD.STRONG.GPU desc[UR6][R6.64], R11 ;  /* 0x0000000b0600798e */ /* 0x0009e4000c12e106 */
.L_x_21:
[----:B------:R-:W-:Y:S05]  /*0b80*/  BSYNC.RECONVERGENT B0 ;  /* 0x0000000000007941 */ /* 0x000fea0003800200 */
.L_x_20:
[C---:B------:R-:W-:Y:S01]  /*0b90*/  IADD3 R0, PT, PT, R3.reuse, R0, R3 ;  /* 0x0000000003007210 */ /* 0x040fe20007ffe003 */
[C---:B------:R-:W-:Y:S01]  /*0ba0*/  IMAD R2, R3.reuse, 0x4, R2 ;  /* 0x0000000403027824 */ /* 0x040fe200078e0202 */
[C---:B------:R-:W-:Y:S01]  /*0bb0*/  LEA R9, R3.reuse, R9, 0x2 ;  /* 0x0000000903097211 */ /* 0x040fe200078e10ff */
[C---:B------:R-:W-:Y:S01]  /*0bc0*/  IMAD R8, R3.reuse, 0x4, R8 ;  /* 0x0000000403087824 */ /* 0x040fe200078e0208 */
[----:B------:R-:W-:Y:S01]  /*0bd0*/  ISETP.GE.U32.AND P0, PT, R0, 0x80, PT ;  /* 0x000000800000780c */ /* 0x000fe20003f06070 */
[----:B------:R-:W-:-:S12]  /*0be0*/  IMAD R10, R3, 0x10, R10 ;  /* 0x00000010030a7824 */ /* 0x000fd800078e020a */
[----:B------:R-:W-:Y:S05]  /*0bf0*/  @!P0 BRA `(.L_x_22) ;  /* 0xfffffffc00648947 */ /* 0x000fea000383ffff */
[----:B------:R-:W-:Y:S05]  /*0c00*/  EXIT ;  /* 0x000000000000794d */ /* 0x000fea0003800000 */
.L_x_23:
[----:B------:R-:W-:-:S00]  /*0c10*/  BRA `(.L_x_23) ;  /* 0xfffffffc00fc7947 */ /* 0x000fc0000383ffff */
[----:B------:R-:W-:-:S00]  /*0c20*/  NOP ;  /* 0x0000000000007918 */ /* 0x000fc00000000000 */
        /* <DEDUP_REMOVED lines=13> */
.L_x_24:


//--------------------- .nv.shared._Z9histogramPiS_i --------------------------
	.section	.nv.shared._Z9histogramPiS_i,"aw",@nobits
	.sectionflags	@""
	.align	4
.nv.shared._Z9histogramPiS_i:
	.zero		1536


//--------------------- .nv.shared.reserved.0     --------------------------
	.section	.nv.shared.reserved.0,"aw",@nobits
	.weak		__nv_reservedSMEM_offset_0_alias
	.size		__nv_reservedSMEM_offset_0_alias, 0, 64
	.other		__nv_reservedSMEM_offset_0_alias,@"STO_CUDA_RESERVED_SHARED STV_DEFAULT"
__nv_reservedSMEM_offset_0_alias:
	.zero		0
	.zero		64


//--------------------- .nv.constant0._Z9histogramPiS_i --------------------------
	.section	.nv.constant0._Z9histogramPiS_i,"a",@progbits
	.sectionflags	@""
	.align	4
.nv.constant0._Z9histogramPiS_i:
	.zero		916


//--------------------- SYMBOLS --------------------------

	.type		.nv.reservedSmem.offset0,@object
	.size		.nv.reservedSmem.offset0,0x4
	.type		.nv.reservedSmem.cap,@object
	.size		.nv.reservedSmem.cap,0x4
